//
// Generated by NVIDIA NVVM Compiler
//
// Compiler Build ID: CL-36424714
// Cuda compilation tools, release 13.0, V13.0.88
// Based on NVVM 20.0.0
//

.version 9.0
.target sm_100
.address_size 64

	// .globl	_Z9applyMaskPhS_iii
.extern .shared .align 16 .b8 subimagememory[];

.visible .entry _Z9applyMaskPhS_iii(
	.param .u64 .ptr .align 1 _Z9applyMaskPhS_iii_param_0,
	.param .u64 .ptr .align 1 _Z9applyMaskPhS_iii_param_1,
	.param .u32 _Z9applyMaskPhS_iii_param_2,
	.param .u32 _Z9applyMaskPhS_iii_param_3,
	.param .u32 _Z9applyMaskPhS_iii_param_4
)
{
	.reg .pred 	%p<4>;
	.reg .b16 	%rs<5>;
	.reg .b32 	%r<48>;
	.reg .b32 	%f<4>;
	.reg .b64 	%rd<20>;
	.reg .b64 	%fd<2>;

	ld.param.u64 	%rd1, [_Z9applyMaskPhS_iii_param_0];
	ld.param.u64 	%rd2, [_Z9applyMaskPhS_iii_param_1];
	ld.param.u32 	%r5, [_Z9applyMaskPhS_iii_param_2];
	ld.param.u32 	%r6, [_Z9applyMaskPhS_iii_param_3];
	ld.param.u32 	%r4, [_Z9applyMaskPhS_iii_param_4];
	mov.u32 	%r7, %ntid.x;
	mov.u32 	%r8, %ctaid.x;
	mov.u32 	%r9, %tid.x;
	mad.lo.s32 	%r1, %r7, %r8, %r9;
	add.s32 	%r10, %r1, 1;
	mov.u32 	%r11, %ntid.y;
	mov.u32 	%r12, %ctaid.y;
	mov.u32 	%r13, %tid.y;
	mad.lo.s32 	%r14, %r11, %r12, %r13;
	add.s32 	%r15, %r14, 1;
	setp.ge.s32 	%p1, %r10, %r6;
	setp.ge.s32 	%p2, %r15, %r5;
	or.pred  	%p3, %p1, %p2;
	@%p3 bra 	$L__BB0_2;
	cvta.to.global.u64 	%rd3, %rd1;
	cvta.to.global.u64 	%rd4, %rd2;
	mov.u32 	%r16, %tid.z;
	mad.lo.s32 	%r17, %r5, %r1, %r14;
	mad.lo.s32 	%r18, %r4, %r17, %r16;
	cvt.s64.s32 	%rd5, %r18;
	add.s64 	%rd6, %rd3, %rd5;
	ld.global.u8 	%r19, [%rd6];
	cvt.s64.s32 	%rd7, %r4;
	add.s64 	%rd8, %rd6, %rd7;
	ld.global.u8 	%rs1, [%rd8];
	mul.wide.u16 	%r20, %rs1, 2;
	add.s64 	%rd9, %rd8, %rd7;
	ld.global.u8 	%r21, [%rd9];
	shl.b32 	%r22, %r5, 1;
	add.s32 	%r23, %r17, %r22;
	mad.lo.s32 	%r24, %r4, %r23, %r16;
	cvt.s64.s32 	%rd10, %r24;
	add.s64 	%rd11, %rd3, %rd10;
	ld.global.u8 	%r25, [%rd11];
	add.s64 	%rd12, %rd11, %rd7;
	ld.global.u8 	%rs2, [%rd12];
	add.s64 	%rd13, %rd12, %rd7;
	ld.global.u8 	%r26, [%rd13];
	add.s32 	%r27, %r20, %r19;
	add.s32 	%r28, %r27, %r21;
	mul.wide.u16 	%r29, %rs2, 2;
	add.s32 	%r30, %r29, %r25;
	add.s32 	%r31, %r30, %r26;
	sub.s32 	%r32, %r28, %r31;
	add.s32 	%r33, %r17, %r5;
	mad.lo.s32 	%r34, %r4, %r33, %r16;
	cvt.s64.s32 	%rd14, %r34;
	add.s64 	%rd15, %rd3, %rd14;
	ld.global.u8 	%rs3, [%rd15];
	mul.wide.u16 	%r35, %rs3, 2;
	add.s32 	%r36, %r33, 2;
	mad.lo.s32 	%r37, %r36, %r4, %r16;
	cvt.s64.s32 	%rd16, %r37;
	add.s64 	%rd17, %rd3, %rd16;
	ld.global.u8 	%rs4, [%rd17];
	add.s32 	%r38, %r35, %r19;
	add.s32 	%r39, %r38, %r25;
	mul.wide.u16 	%r40, %rs4, 2;
	add.s32 	%r41, %r40, %r21;
	add.s32 	%r42, %r41, %r26;
	sub.s32 	%r43, %r39, %r42;
	mul.lo.s32 	%r44, %r32, %r32;
	mad.lo.s32 	%r45, %r43, %r43, %r44;
	cvt.rn.f32.u32 	%f1, %r45;
	sqrt.rn.f32 	%f2, %f1;
	mul.f32 	%f3, %f2, 0f3E800000;
	cvt.f64.f32 	%fd1, %f3;
	cvt.rzi.u32.f64 	%r46, %fd1;
	add.s32 	%r47, %r34, %r4;
	cvt.s64.s32 	%rd18, %r47;
	add.s64 	%rd19, %rd4, %rd18;
	st.global.u8 	[%rd19], %r46;
$L__BB0_2:
	ret;

}
	// .globl	_Z25applyMaskWithSharedMemoryPhS_iii
.visible .entry _Z25applyMaskWithSharedMemoryPhS_iii(
	.param .u64 .ptr .align 1 _Z25applyMaskWithSharedMemoryPhS_iii_param_0,
	.param .u64 .ptr .align 1 _Z25applyMaskWithSharedMemoryPhS_iii_param_1,
	.param .u32 _Z25applyMaskWithSharedMemoryPhS_iii_param_2,
	.param .u32 _Z25applyMaskWithSharedMemoryPhS_iii_param_3,
	.param .u32 _Z25applyMaskWithSharedMemoryPhS_iii_param_4
)
{
	.reg .pred 	%p<11>;
	.reg .b16 	%rs<6>;
	.reg .b32 	%r<67>;
	.reg .b32 	%f<4>;
	.reg .b64 	%rd<9>;
	.reg .b64 	%fd<2>;

	ld.param.u64 	%rd1, [_Z25applyMaskWithSharedMemoryPhS_iii_param_0];
	ld.param.u64 	%rd2, [_Z25applyMaskWithSharedMemoryPhS_iii_param_1];
	ld.param.u32 	%r16, [_Z25applyMaskWithSharedMemoryPhS_iii_param_2];
	ld.param.u32 	%r17, [_Z25applyMaskWithSharedMemoryPhS_iii_param_3];
	ld.param.u32 	%r15, [_Z25applyMaskWithSharedMemoryPhS_iii_param_4];
	mov.u32 	%r1, %ntid.x;
	add.s32 	%r18, %r1, -2;
	mov.u32 	%r19, %ctaid.x;
	mov.u32 	%r2, %tid.x;
	mad.lo.s32 	%r3, %r18, %r19, %r2;
	mov.u32 	%r4, %ntid.y;
	add.s32 	%r20, %r4, -2;
	mov.u32 	%r21, %ctaid.y;
	mov.u32 	%r5, %tid.y;
	mad.lo.s32 	%r22, %r20, %r21, %r5;
	mov.u32 	%r7, %tid.z;
	setp.ge.s32 	%p1, %r3, %r17;
	setp.ge.s32 	%p2, %r22, %r16;
	or.pred  	%p3, %p1, %p2;
	@%p3 bra 	$L__BB1_4;
	cvta.to.global.u64 	%rd3, %rd1;
	mad.lo.s32 	%r23, %r16, %r3, %r22;
	mad.lo.s32 	%r8, %r15, %r23, %r7;
	cvt.s64.s32 	%rd4, %r8;
	add.s64 	%rd5, %rd3, %rd4;
	ld.global.u8 	%rs1, [%rd5];
	mul.lo.s32 	%r9, %r2, %r1;
	add.s32 	%r10, %r9, %r5;
	mul.lo.s32 	%r11, %r15, %r10;
	add.s32 	%r26, %r11, %r7;
	mov.u32 	%r27, subimagememory;
	add.s32 	%r12, %r27, %r26;
	st.shared.u8 	[%r12], %rs1;
	bar.sync 	0;
	setp.eq.s32 	%p4, %r2, 0;
	add.s32 	%r13, %r1, -1;
	setp.eq.s32 	%p5, %r2, %r13;
	or.pred  	%p6, %p4, %p5;
	setp.eq.s32 	%p7, %r5, 0;
	or.pred  	%p8, %p7, %p6;
	add.s32 	%r28, %r4, -1;
	setp.eq.s32 	%p9, %r5, %r28;
	or.pred  	%p10, %p8, %p9;
	@%p10 bra 	$L__BB1_3;
	sub.s32 	%r29, %r9, %r1;
	add.s32 	%r30, %r29, %r5;
	add.s32 	%r31, %r30, -1;
	mad.lo.s32 	%r32, %r15, %r31, %r7;
	add.s32 	%r34, %r27, %r32;
	ld.shared.u8 	%r35, [%r34];
	add.s32 	%r36, %r34, %r15;
	ld.shared.u8 	%rs2, [%r36];
	mul.wide.u16 	%r37, %rs2, 2;
	add.s32 	%r38, %r36, %r15;
	ld.shared.u8 	%r39, [%r38];
	add.s32 	%r40, %r13, %r10;
	mad.lo.s32 	%r41, %r15, %r40, %r7;
	add.s32 	%r42, %r27, %r41;
	ld.shared.u8 	%r43, [%r42];
	add.s32 	%r44, %r42, %r15;
	ld.shared.u8 	%rs3, [%r44];
	add.s32 	%r45, %r44, %r15;
	ld.shared.u8 	%r46, [%r45];
	add.s32 	%r47, %r37, %r35;
	add.s32 	%r48, %r47, %r39;
	mul.wide.u16 	%r49, %rs3, 2;
	add.s32 	%r50, %r49, %r43;
	add.s32 	%r51, %r50, %r46;
	sub.s32 	%r52, %r48, %r51;
	sub.s32 	%r53, %r11, %r15;
	add.s32 	%r54, %r53, %r7;
	add.s32 	%r55, %r27, %r54;
	ld.shared.u8 	%rs4, [%r55];
	mul.wide.u16 	%r56, %rs4, 2;
	add.s32 	%r57, %r12, %r15;
	ld.shared.u8 	%rs5, [%r57];
	add.s32 	%r58, %r56, %r35;
	add.s32 	%r59, %r58, %r43;
	mul.wide.u16 	%r60, %rs5, 2;
	add.s32 	%r61, %r60, %r39;
	add.s32 	%r62, %r61, %r46;
	sub.s32 	%r63, %r59, %r62;
	mul.lo.s32 	%r64, %r52, %r52;
	mad.lo.s32 	%r65, %r63, %r63, %r64;
	cvt.rn.f32.u32 	%f1, %r65;
	sqrt.rn.f32 	%f2, %f1;
	mul.f32 	%f3, %f2, 0f3E800000;
	cvt.f64.f32 	%fd1, %f3;
	cvt.rzi.u32.f64 	%r66, %fd1;
	cvta.to.global.u64 	%rd7, %rd2;
	add.s64 	%rd8, %rd7, %rd4;
	st.global.u8 	[%rd8], %r66;
	bra.uni 	$L__BB1_5;
$L__BB1_3:
	bar.sync 	0;
	bra.uni 	$L__BB1_5;
$L__BB1_4:
	bar.sync 	0;
$L__BB1_5:
	ret;

}


// ===== COMPILED SASS (sm_100) =====

	.target	sm_100

	.elftype	@"ET_EXEC"


//--------------------- .note.nv.tkinfo           --------------------------
	.section	.note.nv.tkinfo,"",@"SHT_NOTE"
	.sectionflags	@"SHF_NOTE_NV_TKINFO"
	.tkinfo
        /*0018*/ 	.word	0x00000002
        /*0030*/ 	.string	""
        /*0030*/ 	.string	"ptxas"
        /*0030*/ 	.string	"Cuda compilation tools, release 13.0, V13.0.88"
        /*0030*/ 	.string	"Build cuda_13.0.r13.0/compiler.36424714_0"
        /*0030*/ 	.string	"-arch sm_100 -m 64 "



//--------------------- .note.nv.cuinfo           --------------------------
	.section	.note.nv.cuinfo,"",@"SHT_NOTE"
	.sectionflags	@"SHF_NOTE_NV_CUINFO"
        /*0018*/ 	.short	0x0002
        /*001a*/ 	.short	0x0064
        /*001c*/ 	.short	0x0082
	.zero		2


//--------------------- .nv.info                  --------------------------
	.section	.nv.info,"",@"SHT_CUDA_INFO"
	.align	4


	//----- nvinfo : EIATTR_REGCOUNT
	.align		4
        /*0000*/ 	.byte	0x04, 0x2f
        /*0002*/ 	.short	(.L_1 - .L_0)
	.align		4
.L_0:
        /*0004*/ 	.word	index@(_Z9applyMaskPhS_iii)
        /*0008*/ 	.word	0x00000014


	//----- nvinfo : EIATTR_FRAME_SIZE
	.align		4
.L_1:
        /*000c*/ 	.byte	0x04, 0x11
        /*000e*/ 	.short	(.L_3 - .L_2)
	.align		4
.L_2:
        /*0010*/ 	.word	index@($__internal_1_$__cuda_sm20_sqrt_rn_f32_slowpath)
        /*0014*/ 	.word	0x00000000


	//----- nvinfo : EIATTR_FRAME_SIZE
	.align		4
.L_3:
        /*0018*/ 	.byte	0x04, 0x11
        /*001a*/ 	.short	(.L_5 - .L_4)
	.align		4
.L_4:
        /*001c*/ 	.word	index@(_Z9applyMaskPhS_iii)
        /*0020*/ 	.word	0x00000000


	//----- nvinfo : EIATTR_REGCOUNT
	.align		4
.L_5:
        /*0024*/ 	.byte	0x04, 0x2f
        /*0026*/ 	.short	(.L_7 - .L_6)
	.align		4
.L_6:
        /*0028*/ 	.word	index@(_Z25applyMaskWithSharedMemoryPhS_iii)
        /*002c*/ 	.word	0x00000014


	//----- nvinfo : EIATTR_FRAME_SIZE
	.align		4
.L_7:
        /*0030*/ 	.byte	0x04, 0x11
        /*0032*/ 	.short	(.L_9 - .L_8)
	.align		4
.L_8:
        /*0034*/ 	.word	index@($__internal_0_$__cuda_sm20_sqrt_rn_f32_slowpath)
        /*0038*/ 	.word	0x00000000


	//----- nvinfo : EIATTR_FRAME_SIZE
	.align		4
.L_9:
        /*003c*/ 	.byte	0x04, 0x11
        /*003e*/ 	.short	(.L_11 - .L_10)
	.align		4
.L_10:
        /*0040*/ 	.word	index@(_Z25applyMaskWithSharedMemoryPhS_iii)
        /*0044*/ 	.word	0x00000000


	//----- nvinfo : EIATTR_MIN_STACK_SIZE
	.align		4
.L_11:
        /*0048*/ 	.byte	0x04, 0x12
        /*004a*/ 	.short	(.L_13 - .L_12)
	.align		4
.L_12:
        /*004c*/ 	.word	index@(_Z25applyMaskWithSharedMemoryPhS_iii)
        /*0050*/ 	.word	0x00000000


	//----- nvinfo : EIATTR_MIN_STACK_SIZE
	.align		4
.L_13:
        /*0054*/ 	.byte	0x04, 0x12
        /*0056*/ 	.short	(.L_15 - .L_14)
	.align		4
.L_14:
        /*0058*/ 	.word	index@(_Z9applyMaskPhS_iii)
        /*005c*/ 	.word	0x00000000
.L_15:


//--------------------- .nv.compat                --------------------------
	.section	.nv.compat,"",@"SHT_CUDA_COMPAT_INFO"
	.align	4
        /*0000*/ 	.byte	0x02, 0x09, 0x00, 0x00, 0x02, 0x02, 0x01, 0x00, 0x02, 0x05, 0x05, 0x00, 0x03, 0x07, 0x01, 0x01
        /*0010*/ 	.byte	0x02, 0x03, 0x00, 0x00, 0x02, 0x06, 0x01, 0x00, 0x04, 0x0b, 0x08, 0x00, 0x01, 0x00, 0x00, 0x00
        /*0020*/ 	.byte	0x00, 0x00, 0x00, 0x00


//--------------------- .nv.info._Z25applyMaskWithSharedMemoryPhS_iii --------------------------
	.section	.nv.info._Z25applyMaskWithSharedMemoryPhS_iii,"",@"SHT_CUDA_INFO"
	.sectionflags	@""
	.align	4


	//----- nvinfo : EIATTR_CUDA_API_VERSION
	.align		4
        /*0000*/ 	.byte	0x04, 0x37
        /*0002*/ 	.short	(.L_17 - .L_16)
.L_16:
        /*0004*/ 	.word	0x00000082


	//----- nvinfo : EIATTR_KPARAM_INFO
	.align		4
.L_17:
        /*0008*/ 	.byte	0x04, 0x17
        /*000a*/ 	.short	(.L_19 - .L_18)
.L_18:
        /*000c*/ 	.word	0x00000000
        /*0010*/ 	.short	0x0004
        /*0012*/ 	.short	0x0018
        /*0014*/ 	.byte	0x00, 0xf0, 0x11, 0x00


	//----- nvinfo : EIATTR_KPARAM_INFO
	.align		4
.L_19:
        /*0018*/ 	.byte	0x04, 0x17
        /*001a*/ 	.short	(.L_21 - .L_20)
.L_20:
        /*001c*/ 	.word	0x00000000
        /*0020*/ 	.short	0x0003
        /*0022*/ 	.short	0x0014
        /*0024*/ 	.byte	0x00, 0xf0, 0x11, 0x00


	//----- nvinfo : EIATTR_KPARAM_INFO
	.align		4
.L_21:
        /*0028*/ 	.byte	0x04, 0x17
        /*002a*/ 	.short	(.L_23 - .L_22)
.L_22:
        /*002c*/ 	.word	0x00000000
        /*0030*/ 	.short	0x0002
        /*0032*/ 	.short	0x0010
        /*0034*/ 	.byte	0x00, 0xf0, 0x11, 0x00


	//----- nvinfo : EIATTR_KPARAM_INFO
	.align		4
.L_23:
        /*0038*/ 	.byte	0x04, 0x17
        /*003a*/ 	.short	(.L_25 - .L_24)
.L_24:
        /*003c*/ 	.word	0x00000000
        /*0040*/ 	.short	0x0001
        /*0042*/ 	.short	0x0008
        /*0044*/ 	.byte	0x00, 0xf5, 0x21, 0x00


	//----- nvinfo : EIATTR_KPARAM_INFO
	.align		4
.L_25:
        /*0048*/ 	.byte	0x04, 0x17
        /*004a*/ 	.short	(.L_27 - .L_26)
.L_26:
        /*004c*/ 	.word	0x00000000
        /*0050*/ 	.short	0x0000
        /*0052*/ 	.short	0x0000
        /*0054*/ 	.byte	0x00, 0xf5, 0x21, 0x00


	//----- nvinfo : EIATTR_SPARSE_MMA_MASK
	.align		4
.L_27:
        /*0058*/ 	.byte	0x03, 0x50
        /*005a*/ 	.short	0x0000


	//----- nvinfo : EIATTR_MAXREG_COUNT
	.align		4
        /*005c*/ 	.byte	0x03, 0x1b
        /*005e*/ 	.short	0x00ff


	//----- nvinfo : EIATTR_NUM_BARRIERS
	.align		4
        /*0060*/ 	.byte	0x02, 0x4c
        /*0062*/ 	.byte	0x01
	.zero		1


	//----- nvinfo : EIATTR_MERCURY_ISA_VERSION
	.align		4
        /*0064*/ 	.byte	0x03, 0x5f
        /*0066*/ 	.short	0x0101


	//----- nvinfo : EIATTR_VRC_CTA_INIT_COUNT
	.align		4
        /*0068*/ 	.byte	0x02, 0x4a
	.zero		1
	.zero		1


	//----- nvinfo : EIATTR_EXIT_INSTR_OFFSETS
	.align		4
        /*006c*/ 	.byte	0x04, 0x1c
        /*006e*/ 	.short	(.L_29 - .L_28)


	//   ....[0]....
.L_28:
        /*0070*/ 	.word	0x00000640


	//   ....[1]....
        /*0074*/ 	.word	0x00000670


	//   ....[2]....
        /*0078*/ 	.word	0x000006a0


	//----- nvinfo : EIATTR_CRS_STACK_SIZE
	.align		4
.L_29:
        /*007c*/ 	.byte	0x04, 0x1e
        /*007e*/ 	.short	(.L_31 - .L_30)
.L_30:
        /*0080*/ 	.word	0x00000000


	//----- nvinfo : EIATTR_CBANK_PARAM_SIZE
	.align		4
.L_31:
        /*0084*/ 	.byte	0x03, 0x19
        /*0086*/ 	.short	0x001c


	//----- nvinfo : EIATTR_PARAM_CBANK
	.align		4
        /*0088*/ 	.byte	0x04, 0x0a
        /*008a*/ 	.short	(.L_33 - .L_32)
	.align		4
.L_32:
        /*008c*/ 	.word	index@(.nv.constant0._Z25applyMaskWithSharedMemoryPhS_iii)
        /*0090*/ 	.short	0x0380
        /*0092*/ 	.short	0x001c


	//----- nvinfo : EIATTR_SW_WAR
	.align		4
.L_33:
        /*0094*/ 	.byte	0x04, 0x36
        /*0096*/ 	.short	(.L_35 - .L_34)
.L_34:
        /*0098*/ 	.word	0x00000008
.L_35:


//--------------------- .nv.info._Z9applyMaskPhS_iii --------------------------
	.section	.nv.info._Z9applyMaskPhS_iii,"",@"SHT_CUDA_INFO"
	.sectionflags	@""
	.align	4


	//----- nvinfo : EIATTR_CUDA_API_VERSION
	.align		4
        /*0000*/ 	.byte	0x04, 0x37
        /*0002*/ 	.short	(.L_37 - .L_36)
.L_36:
        /*0004*/ 	.word	0x00000082


	//----- nvinfo : EIATTR_KPARAM_INFO
	.align		4
.L_37:
        /*0008*/ 	.byte	0x04, 0x17
        /*000a*/ 	.short	(.L_39 - .L_38)
.L_38:
        /*000c*/ 	.word	0x00000000
        /*0010*/ 	.short	0x0004
        /*0012*/ 	.short	0x0018
        /*0014*/ 	.byte	0x00, 0xf0, 0x11, 0x00


	//----- nvinfo : EIATTR_KPARAM_INFO
	.align		4
.L_39:
        /*0018*/ 	.byte	0x04, 0x17
        /*001a*/ 	.short	(.L_41 - .L_40)
.L_40:
        /*001c*/ 	.word	0x00000000
        /*0020*/ 	.short	0x0003
        /*0022*/ 	.short	0x0014
        /*0024*/ 	.byte	0x00, 0xf0, 0x11, 0x00


	//----- nvinfo : EIATTR_KPARAM_INFO
	.align		4
.L_41:
        /*0028*/ 	.byte	0x04, 0x17
        /*002a*/ 	.short	(.L_43 - .L_42)
.L_42:
        /*002c*/ 	.word	0x00000000
        /*0030*/ 	.short	0x0002
        /*0032*/ 	.short	0x0010
        /*0034*/ 	.byte	0x00, 0xf0, 0x11, 0x00


	//----- nvinfo : EIATTR_KPARAM_INFO
	.align		4
.L_43:
        /*0038*/ 	.byte	0x04, 0x17
        /*003a*/ 	.short	(.L_45 - .L_44)
.L_44:
        /*003c*/ 	.word	0x00000000
        /*0040*/ 	.short	0x0001
        /*0042*/ 	.short	0x0008
        /*0044*/ 	.byte	0x00, 0xf5, 0x21, 0x00


	//----- nvinfo : EIATTR_KPARAM_INFO
	.align		4
.L_45:
        /*0048*/ 	.byte	0x04, 0x17
        /*004a*/ 	.short	(.L_47 - .L_46)
.L_46:
        /*004c*/ 	.word	0x00000000
        /*0050*/ 	.short	0x0000
        /*0052*/ 	.short	0x0000
        /*0054*/ 	.byte	0x00, 0xf5, 0x21, 0x00


	//----- nvinfo : EIATTR_SPARSE_MMA_MASK
	.align		4
.L_47:
        /*0058*/ 	.byte	0x03, 0x50
        /*005a*/ 	.short	0x0000


	//----- nvinfo : EIATTR_MAXREG_COUNT
	.align		4
        /*005c*/ 	.byte	0x03, 0x1b
        /*005e*/ 	.short	0x00ff


	//----- nvinfo : EIATTR_MERCURY_ISA_VERSION
	.align		4
        /*0060*/ 	.byte	0x03, 0x5f
        /*0062*/ 	.short	0x0101


	//----- nvinfo : EIATTR_VRC_CTA_INIT_COUNT
	.align		4
        /*0064*/ 	.byte	0x02, 0x4a
	.zero		1
	.zero		1


	//----- nvinfo : EIATTR_EXIT_INSTR_OFFSETS
	.align		4
        /*0068*/ 	.byte	0x04, 0x1c
        /*006a*/ 	.short	(.L_49 - .L_48)


	//   ....[0]....
.L_48:
        /*006c*/ 	.word	0x000000e0


	//   ....[1]....
        /*0070*/ 	.word	0x00000560


	//----- nvinfo : EIATTR_CRS_STACK_SIZE
	.align		4
.L_49:
        /*0074*/ 	.byte	0x04, 0x1e
        /*0076*/ 	.short	(.L_51 - .L_50)
.L_50:
        /*0078*/ 	.word	0x00000000


	//----- nvinfo : EIATTR_CBANK_PARAM_SIZE
	.align		4
.L_51:
        /*007c*/ 	.byte	0x03, 0x19
        /*007e*/ 	.short	0x001c


	//----- nvinfo : EIATTR_PARAM_CBANK
	.align		4
        /*0080*/ 	.byte	0x04, 0x0a
        /*0082*/ 	.short	(.L_53 - .L_52)
	.align		4
.L_52:
        /*0084*/ 	.word	index@(.nv.constant0._Z9applyMaskPhS_iii)
        /*0088*/ 	.short	0x0380
        /*008a*/ 	.short	0x001c


	//----- nvinfo : EIATTR_SW_WAR
	.align		4
.L_53:
        /*008c*/ 	.byte	0x04, 0x36
        /*008e*/ 	.short	(.L_55 - .L_54)
.L_54:
        /*0090*/ 	.word	0x00000008
.L_55:


//--------------------- .nv.callgraph             --------------------------
	.section	.nv.callgraph,"",@"SHT_CUDA_CALLGRAPH"
	.align	4
	.sectionentsize	8
	.align		4
        /*0000*/ 	.word	0x00000000
	.align		4
        /*0004*/ 	.word	0xffffffff
	.align		4
        /*0008*/ 	.word	0x00000000
	.align		4
        /*000c*/ 	.word	0xfffffffe
	.align		4
        /*0010*/ 	.word	0x00000000
	.align		4
        /*0014*/ 	.word	0xfffffffd
	.align		4
        /*0018*/ 	.word	0x00000000
	.align		4
        /*001c*/ 	.word	0xfffffffc


//--------------------- .text._Z25applyMaskWithSharedMemoryPhS_iii --------------------------
	.section	.text._Z25applyMaskWithSharedMemoryPhS_iii,"ax",@progbits
	.align	128
        .global         _Z25applyMaskWithSharedMemoryPhS_iii
        .type           _Z25applyMaskWithSharedMemoryPhS_iii,@function
        .size           _Z25applyMaskWithSharedMemoryPhS_iii,(.L_x_12 - _Z25applyMaskWithSharedMemoryPhS_iii)
        .other          _Z25applyMaskWithSharedMemoryPhS_iii,@"STO_CUDA_ENTRY STV_DEFAULT"
_Z25applyMaskWithSharedMemoryPhS_iii:
.text._Z25applyMaskWithSharedMemoryPhS_iii:
[----:B------:R-:W-:Y:S01]  /*0000*/  LDC R1, c[0x0][0x37c] ;  /* 0x0000df00ff017b82 */ /* 0x000fe20000000800 */
[----:B------:R-:W0:Y:S01]  /*0010*/  S2R R5, SR_CTAID.Y ;  /* 0x0000000000057919 */ /* 0x000e220000002600 */
[----:B------:R-:W1:Y:S01]  /*0020*/  LDCU UR7, c[0x0][0x360] ;  /* 0x00006c00ff0777ac */ /* 0x000e620008000800 */
[----:B------:R-:W0:Y:S01]  /*0030*/  S2R R17, SR_TID.Y ;  /* 0x0000000000117919 */ /* 0x000e220000002200 */
[----:B------:R-:W2:Y:S01]  /*0040*/  LDCU UR4, c[0x0][0x364] ;  /* 0x00006c80ff0477ac */ /* 0x000ea20008000800 */
[----:B------:R-:W3:Y:S01]  /*0050*/  S2R R2, SR_CTAID.X ;  /* 0x0000000000027919 */ /* 0x000ee20000002500 */
[----:B------:R-:W4:Y:S01]  /*0060*/  LDCU.64 UR8, c[0x0][0x390] ;  /* 0x00007200ff0877ac */ /* 0x000f220008000a00 */
[----:B------:R-:W3:Y:S01]  /*0070*/  S2R R15, SR_TID.X ;  /* 0x00000000000f7919 */ /* 0x000ee20000002100 */
[----:B-1----:R-:W-:Y:S02]  /*0080*/  UIADD3 UR5, UPT, UPT, UR7, -0x2, URZ ;  /* 0xfffffffe07057890 */ /* 0x002fe4000fffe0ff */
[----:B--2---:R-:W-:-:S06]  /*0090*/  UIADD3 UR6, UPT, UPT, UR4, -0x2, URZ ;  /* 0xfffffffe04067890 */ /* 0x004fcc000fffe0ff */
[----:B0-----:R-:W-:-:S05]  /*00a0*/  IMAD R5, R5, UR6, R17 ;  /* 0x0000000605057c24 */ /* 0x001fca000f8e0211 */
[----:B----4-:R-:W-:Y:S01]  /*00b0*/  ISETP.GE.AND P0, PT, R5, UR8, PT ;  /* 0x0000000805007c0c */ /* 0x010fe2000bf06270 */
[----:B---3--:R-:W-:-:S05]  /*00c0*/  IMAD R2, R2, UR5, R15 ;  /* 0x0000000502027c24 */ /* 0x008fca000f8e020f */
[----:B------:R-:W-:-:S13]  /*00d0*/  ISETP.GE.OR P0, PT, R2, UR9, P0 ;  /* 0x0000000902007c0c */ /* 0x000fda0008706670 */
[----:B------:R-:W-:Y:S05]  /*00e0*/  @P0 BRA `(.L_x_0) ;  /* 0x0000000400640947 */ /* 0x000fea0003800000 */
[----:B------:R-:W0:Y:S01]  /*00f0*/  S2R R3, SR_TID.Z ;  /* 0x0000000000037919 */ /* 0x000e220000002300 */
[----:B------:R-:W0:Y:S01]  /*0100*/  LDC R0, c[0x0][0x398] ;  /* 0x0000e600ff007b82 */ /* 0x000e220000000800 */
[----:B------:R-:W1:Y:S01]  /*0110*/  LDCU.64 UR10, c[0x0][0x380] ;  /* 0x00007000ff0a77ac */ /* 0x000e620008000a00 */
[----:B------:R-:W-:-:S06]  /*0120*/  IMAD R2, R2, UR8, R5 ;  /* 0x0000000802027c24 */ /* 0x000fcc000f8e0205 */
[----:B------:R-:W2:Y:S01]  /*0130*/  LDC.64 R8, c[0x0][0x358] ;  /* 0x0000d600ff087b82 */ /* 0x000ea20000000a00 */
[----:B0-----:R-:W-:Y:S01]  /*0140*/  IMAD R2, R2, R0, R3 ;  /* 0x0000000002027224 */ /* 0x001fe200078e0203 */
[----:B--2---:R-:W-:Y:S02]  /*0150*/  R2UR UR12, R8 ;  /* 0x00000000080c72ca */ /* 0x004fe400000e0000 */
[----:B------:R-:W-:Y:S02]  /*0160*/  R2UR UR13, R9 ;  /* 0x00000000090d72ca */ /* 0x000fe400000e0000 */
[----:B------:R-:W-:Y:S02]  /*0170*/  SHF.R.S32.HI R12, RZ, 0x1f, R2 ;  /* 0x0000001fff0c7819 */ /* 0x000fe40000011402 */
[----:B-1----:R-:W-:-:S04]  /*0180*/  IADD3 R4, P0, PT, R2, UR10, RZ ;  /* 0x0000000a02047c10 */ /* 0x002fc8000ff1e0ff */
[----:B------:R-:W-:-:S05]  /*0190*/  IADD3.X R5, PT, PT, R12, UR11, RZ, P0, !PT ;  /* 0x0000000b0c057c10 */ /* 0x000fca00087fe4ff */
[----:B------:R-:W2:Y:S01]  /*01a0*/  LDG.E.U8 R4, desc[UR12][R4.64] ;  /* 0x0000000c04047981 */ /* 0x000ea2000c1e1100 */
[----:B------:R-:W-:Y:S01]  /*01b0*/  IMAD R6, R15, UR7, RZ ;  /* 0x000000070f067c24 */ /* 0x000fe2000f8e02ff */
[----:B------:R-:W-:Y:S01]  /*01c0*/  MOV R11, 0x400 ;  /* 0x00000400000b7802 */ /* 0x000fe20000000f00 */
[----:B------:R-:W-:Y:S05]  /*01d0*/  WARPSYNC.ALL ;  /* 0x0000000000007948 */ /* 0x000fea0003800000 */
[----:B------:R-:W0:Y:S01]  /*01e0*/  S2R R14, SR_CgaCtaId ;  /* 0x00000000000e7919 */ /* 0x000e220000008800 */
[----:B------:R-:W-:-:S04]  /*01f0*/  IMAD.IADD R7, R6, 0x1, R17 ;  /* 0x0000000106077824 */ /* 0x000fc800078e0211 */
[----:B------:R-:W-:Y:S01]  /*0200*/  IMAD R10, R7, R0, R3 ;  /* 0x00000000070a7224 */ /* 0x000fe200078e0203 */
[----:B0-----:R-:W-:-:S05]  /*0210*/  LEA R11, R14, R11, 0x18 ;  /* 0x0000000b0e0b7211 */ /* 0x001fca00078ec0ff */
[----:B------:R-:W-:-:S05]  /*0220*/  IMAD.IADD R13, R10, 0x1, R11 ;  /* 0x000000010a0d7824 */ /* 0x000fca00078e020b */
[----:B--2---:R0:W-:Y:S01]  /*0230*/  STS.U8 [R13], R4 ;  /* 0x000000040d007388 */ /* 0x0041e20000000000 */
[----:B------:R-:W-:Y:S01]  /*0240*/  UIADD3 UR5, UPT, UPT, UR7, -0x1, URZ ;  /* 0xffffffff07057890 */ /* 0x000fe2000fffe0ff */
[----:B------:R-:W-:Y:S01]  /*0250*/  BAR.SYNC.DEFER_BLOCKING 0x0 ;  /* 0x0000000000007b1d */ /* 0x000fe20000010000 */
[----:B------:R-:W-:-:S04]  /*0260*/  UIADD3 UR4, UPT, UPT, UR4, -0x1, URZ ;  /* 0xffffffff04047890 */ /* 0x000fc8000fffe0ff */
[----:B------:R-:W-:-:S04]  /*0270*/  ISETP.NE.AND P0, PT, R15, UR5, PT ;  /* 0x000000050f007c0c */ /* 0x000fc8000bf05270 */
[----:B------:R-:W-:-:S04]  /*0280*/  ISETP.EQ.OR P0, PT, R15, RZ, !P0 ;  /* 0x000000ff0f00720c */ /* 0x000fc80004702670 */
[----:B------:R-:W-:-:S04]  /*0290*/  ISETP.EQ.OR P0, PT, R17, RZ, P0 ;  /* 0x000000ff1100720c */ /* 0x000fc80000702670 */
[----:B------:R-:W-:-:S13]  /*02a0*/  ISETP.EQ.OR P0, PT, R17, UR4, P0 ;  /* 0x0000000411007c0c */ /* 0x000fda0008702670 */
[----:B0-----:R-:W-:Y:S05]  /*02b0*/  @P0 BRA `(.L_x_1) ;  /* 0x0000000000e40947 */ /* 0x001fea0003800000 */
[----:B------:R-:W-:Y:S01]  /*02c0*/  IADD3 R6, PT, PT, R17, -UR7, R6 ;  /* 0x8000000711067c10 */ /* 0x000fe2000fffe006 */
[CC--:B------:R-:W-:Y:S01]  /*02d0*/  IMAD R10, R7.reuse, R0.reuse, -R0 ;  /* 0x00000000070a7224 */ /* 0x0c0fe200078e0a00 */
[----:B------:R-:W-:Y:S01]  /*02e0*/  IADD3 R4, PT, PT, R7, UR5, RZ ;  /* 0x0000000507047c10 */ /* 0x000fe2000fffe0ff */
[----:B------:R-:W-:Y:S01]  /*02f0*/  BSSY.RECONVERGENT B0, `(.L_x_2) ;  /* 0x000002b000007945 */ /* 0x000fe20003800200 */
[----:B------:R-:W-:Y:S01]  /*0300*/  IADD3 R16, PT, PT, R13, R0, RZ ;  /* 0x000000000d107210 */ /* 0x000fe20007ffe0ff */
[----:B------:R-:W-:Y:S01]  /*0310*/  VIADD R6, R6, 0xffffffff ;  /* 0xffffffff06067836 */ /* 0x000fe20000000000 */
[C-C-:B------:R-:W-:Y:S01]  /*0320*/  IADD3 R14, PT, PT, R11.reuse, R10, R3.reuse ;  /* 0x0000000a0b0e7210 */ /* 0x140fe20007ffe003 */
[-CC-:B------:R-:W-:Y:S02]  /*0330*/  IMAD R4, R4, R0.reuse, R3.reuse ;  /* 0x0000000004047224 */ /* 0x180fe400078e0203 */
[----:B------:R-:W-:Y:S01]  /*0340*/  IMAD R6, R6, R0, R3 ;  /* 0x0000000006067224 */ /* 0x000fe200078e0203 */
[----:B------:R-:W-:Y:S01]  /*0350*/  LDS.U8 R17, [R16] ;  /* 0x0000000010117984 */ /* 0x000fe20000000000 */
[----:B------:R-:W-:-:S03]  /*0360*/  IMAD.IADD R7, R11, 0x1, R4 ;  /* 0x000000010b077824 */ /* 0x000fc600078e0204 */
[----:B------:R-:W-:Y:S01]  /*0370*/  IADD3 R5, PT, PT, R11, R6, RZ ;  /* 0x000000060b057210 */ /* 0x000fe20007ffe0ff */
[--C-:B------:R-:W-:Y:S01]  /*0380*/  IMAD.IADD R15, R7, 0x1, R0.reuse ;  /* 0x00000001070f7824 */ /* 0x100fe200078e0200 */
[----:B------:R-:W-:Y:S03]  /*0390*/  LDS.U8 R14, [R14] ;  /* 0x000000000e0e7984 */ /* 0x000fe60000000000 */
[--C-:B------:R-:W-:Y:S01]  /*03a0*/  IMAD.IADD R3, R5, 0x1, R0.reuse ;  /* 0x0000000105037824 */ /* 0x100fe200078e0200 */
[----:B------:R-:W-:Y:S01]  /*03b0*/  IADD3 R10, PT, PT, R15, R0, RZ ;  /* 0x000000000f0a7210 */ /* 0x000fe20007ffe0ff */
[----:B------:R-:W-:Y:S02]  /*03c0*/  LDS.U8 R7, [R7] ;  /* 0x0000000007077984 */ /* 0x000fe40000000000 */
[----:B------:R-:W-:Y:S02]  /*03d0*/  IMAD.IADD R4, R3, 0x1, R0 ;  /* 0x0000000103047824 */ /* 0x000fe400078e0200 */
[----:B------:R-:W0:Y:S04]  /*03e0*/  LDS.U8 R6, [R15] ;  /* 0x000000000f067984 */ /* 0x000e280000000000 */
[----:B------:R-:W-:Y:S04]  /*03f0*/  LDS.U8 R5, [R5] ;  /* 0x0000000005057984 */ /* 0x000fe80000000000 */
[----:B------:R-:W1:Y:S04]  /*0400*/  LDS.U8 R0, [R3] ;  /* 0x0000000003007984 */ /* 0x000e680000000000 */
[----:B------:R-:W2:Y:S04]  /*0410*/  LDS.U8 R4, [R4] ;  /* 0x0000000004047984 */ /* 0x000ea80000000000 */
[----:B------:R-:W3:Y:S01]  /*0420*/  LDS.U8 R10, [R10] ;  /* 0x000000000a0a7984 */ /* 0x000ee20000000000 */
[----:B0-----:R-:W-:Y:S01]  /*0430*/  LEA R13, R6, R7, 0x1 ;  /* 0x00000007060d7211 */ /* 0x001fe200078e08ff */
[----:B-1----:R-:W-:Y:S01]  /*0440*/  IMAD R11, R0, 0x2, R5 ;  /* 0x00000002000b7824 */ /* 0x002fe200078e0205 */
[----:B------:R-:W-:Y:S01]  /*0450*/  LEA R0, R14, R5, 0x1 ;  /* 0x000000050e007211 */ /* 0x000fe200078e08ff */
[----:B--2---:R-:W-:Y:S01]  /*0460*/  IMAD R17, R17, 0x2, R4 ;  /* 0x0000000211117824 */ /* 0x004fe200078e0204 */
[----:B---3--:R-:W-:-:S03]  /*0470*/  IADD3 R13, PT, PT, R10, R13, RZ ;  /* 0x0000000d0a0d7210 */ /* 0x008fc60007ffe0ff */
[----:B------:R-:W-:Y:S01]  /*0480*/  IMAD.IADD R17, R10, 0x1, R17 ;  /* 0x000000010a117824 */ /* 0x000fe200078e0211 */
[----:B------:R-:W-:-:S04]  /*0490*/  IADD3 R11, PT, PT, -R13, R11, R4 ;  /* 0x0000000b0d0b7210 */ /* 0x000fc80007ffe104 */
[----:B------:R-:W-:Y:S01]  /*04a0*/  IADD3 R0, PT, PT, -R17, R0, R7 ;  /* 0x0000000011007210 */ /* 0x000fe20007ffe107 */
[----:B------:R-:W-:-:S04]  /*04b0*/  IMAD R11, R11, R11, RZ ;  /* 0x0000000b0b0b7224 */ /* 0x000fc800078e02ff */
[----:B------:R-:W-:-:S05]  /*04c0*/  IMAD R11, R0, R0, R11 ;  /* 0x00000000000b7224 */ /* 0x000fca00078e020b */
[----:B------:R-:W-:-:S04]  /*04d0*/  I2FP.F32.U32 R0, R11 ;  /* 0x0000000b00007245 */ /* 0x000fc80000201000 */
[----:B------:R-:W-:Y:S01]  /*04e0*/  IADD3 R4, PT, PT, R0, -0xd000000, RZ ;  /* 0xf300000000047810 */ /* 0x000fe20007ffe0ff */
[----:B------:R0:W1:Y:S03]  /*04f0*/  MUFU.RSQ R3, R0 ;  /* 0x0000000000037308 */ /* 0x0000660000001400 */
[----:B------:R-:W-:-:S13]  /*0500*/  ISETP.GT.U32.AND P0, PT, R4, 0x727fffff, PT ;  /* 0x727fffff0400780c */ /* 0x000fda0003f04070 */
[----:B0-----:R-:W-:Y:S05]  /*0510*/  @!P0 BRA `(.L_x_3) ;  /* 0x0000000000108947 */ /* 0x001fea0003800000 */
[----:B------:R-:W-:-:S07]  /*0520*/  MOV R10, 0x540 ;  /* 0x00000540000a7802 */ /* 0x000fce0000000f00 */
[----:B-1----:R-:W-:Y:S05]  /*0530*/  CALL.REL.NOINC `($__internal_0_$__cuda_sm20_sqrt_rn_f32_slowpath) ;  /* 0x00000000005c7944 */ /* 0x002fea0003c00000 */
[----:B------:R-:W-:Y:S01]  /*0540*/  IMAD.MOV.U32 R0, RZ, RZ, R3 ;  /* 0x000000ffff007224 */ /* 0x000fe200078e0003 */
[----:B------:R-:W-:Y:S06]  /*0550*/  BRA `(.L_x_4) ;  /* 0x0000000000107947 */ /* 0x000fec0003800000 */
.L_x_3:
[----:B-1----:R-:W-:Y:S01]  /*0560*/  FMUL.FTZ R5, R0, R3 ;  /* 0x0000000300057220 */ /* 0x002fe20000410000 */
[----:B------:R-:W-:-:S03]  /*0570*/  FMUL.FTZ R3, R3, 0.5 ;  /* 0x3f00000003037820 */ /* 0x000fc60000410000 */
[----:B------:R-:W-:-:S04]  /*0580*/  FFMA R0, -R5, R5, R0 ;  /* 0x0000000505007223 */ /* 0x000fc80000000100 */
[----:B------:R-:W-:-:S07]  /*0590*/  FFMA R0, R0, R3, R5 ;  /* 0x0000000300007223 */ /* 0x000fce0000000005 */
.L_x_4:
[----:B------:R-:W-:Y:S05]  /*05a0*/  BSYNC.RECONVERGENT B0 ;  /* 0x0000000000007941 */ /* 0x000fea0003800200 */
.L_x_2:
[----:B------:R-:W-:Y:S01]  /*05b0*/  FMUL R0, R0, 0.25 ;  /* 0x3e80000000007820 */ /* 0x000fe20000400000 */
[----:B------:R-:W0:Y:S01]  /*05c0*/  LDCU.64 UR8, c[0x0][0x388] ;  /* 0x00007100ff0877ac */ /* 0x000e220008000a00 */
[----:B------:R-:W-:Y:S02]  /*05d0*/  R2UR UR10, R8 ;  /* 0x00000000080a72ca */ /* 0x000fe400000e0000 */
[----:B------:R-:W1:Y:S01]  /*05e0*/  F2F.F64.F32 R4, R0 ;  /* 0x0000000000047310 */ /* 0x000e620000201800 */
[----:B------:R-:W-:-:S07]  /*05f0*/  R2UR UR11, R9 ;  /* 0x00000000090b72ca */ /* 0x000fce00000e0000 */
[----:B-1----:R-:W1:Y:S01]  /*0600*/  F2I.U32.F64.TRUNC R5, R4 ;  /* 0x0000000400057311 */ /* 0x002e62000030d000 */
[----:B0-----:R-:W-:-:S04]  /*0610*/  IADD3 R2, P0, PT, R2, UR8, RZ ;  /* 0x0000000802027c10 */ /* 0x001fc8000ff1e0ff */
[----:B------:R-:W-:-:S05]  /*0620*/  IADD3.X R3, PT, PT, R12, UR9, RZ, P0, !PT ;  /* 0x000000090c037c10 */ /* 0x000fca00087fe4ff */
[----:B-1----:R-:W-:Y:S01]  /*0630*/  STG.E.U8 desc[UR10][R2.64], R5 ;  /* 0x0000000502007986 */ /* 0x002fe2000c10110a */
[----:B------:R-:W-:Y:S05]  /*0640*/  EXIT ;  /* 0x000000000000794d */ /* 0x000fea0003800000 */
.L_x_1:
[----:B------:R-:W-:Y:S05]  /*0650*/  WARPSYNC.ALL ;  /* 0x0000000000007948 */ /* 0x000fea0003800000 */
[----:B------:R-:W-:Y:S06]  /*0660*/  BAR.SYNC.DEFER_BLOCKING 0x0 ;  /* 0x0000000000007b1d */ /* 0x000fec0000010000 */
[----:B------:R-:W-:Y:S05]  /*0670*/  EXIT ;  /* 0x000000000000794d */ /* 0x000fea0003800000 */
.L_x_0:
[----:B------:R-:W-:Y:S05]  /*0680*/  WARPSYNC.ALL ;  /* 0x0000000000007948 */ /* 0x000fea0003800000 */
[----:B------:R-:W-:Y:S06]  /*0690*/  BAR.SYNC.DEFER_BLOCKING 0x0 ;  /* 0x0000000000007b1d */ /* 0x000fec0000010000 */
[----:B------:R-:W-:Y:S05]  /*06a0*/  EXIT ;  /* 0x000000000000794d */ /* 0x000fea0003800000 */
        .weak           $__internal_0_$__cuda_sm20_sqrt_rn_f32_slowpath
        .type           $__internal_0_$__cuda_sm20_sqrt_rn_f32_slowpath,@function
        .size           $__internal_0_$__cuda_sm20_sqrt_rn_f32_slowpath,(.L_x_12 - $__internal_0_$__cuda_sm20_sqrt_rn_f32_slowpath)
$__internal_0_$__cuda_sm20_sqrt_rn_f32_slowpath:
[----:B------:R-:W-:-:S13]  /*06b0*/  LOP3.LUT P0, RZ, R0, 0x7fffffff, RZ, 0xc0, !PT ;  /* 0x7fffffff00ff7812 */ /* 0x000fda000780c0ff */
[----:B------:R-:W-:Y:S01]  /*06c0*/  @!P0 MOV R3, R0 ;  /* 0x0000000000038202 */ /* 0x000fe20000000f00 */
[----:B------:R-:W-:Y:S06]  /*06d0*/  @!P0 BRA `(.L_x_5) ;  /* 0x0000000000408947 */ /* 0x000fec0003800000 */
[----:B------:R-:W-:-:S13]  /*06e0*/  FSETP.GEU.FTZ.AND P0, PT, R0, RZ, PT ;  /* 0x000000ff0000720b */ /* 0x000fda0003f1e000 */
[----:B------:R-:W-:Y:S01]  /*06f0*/  @!P0 IMAD.MOV.U32 R3, RZ, RZ, 0x7fffffff ;  /* 0x7fffffffff038424 */ /* 0x000fe200078e00ff */
[----:B------:R-:W-:Y:S06]  /*0700*/  @!P0 BRA `(.L_x_5) ;  /* 0x0000000000348947 */ /* 0x000fec0003800000 */
[----:B------:R-:W-:-:S13]  /*0710*/  FSETP.GTU.FTZ.AND P0, PT, |R0|, +INF , PT ;  /* 0x7f8000000000780b */ /* 0x000fda0003f1c200 */
[----:B------:R-:W-:Y:S01]  /*0720*/  @P0 FADD.FTZ R3, R0, 1 ;  /* 0x3f80000000030421 */ /* 0x000fe20000010000 */
[----:B------:R-:W-:Y:S06]  /*0730*/  @P0 BRA `(.L_x_5) ;  /* 0x0000000000280947 */ /* 0x000fec0003800000 */
[----:B------:R-:W-:-:S13]  /*0740*/  FSETP.NEU.FTZ.AND P0, PT, |R0|, +INF , PT ;  /* 0x7f8000000000780b */ /* 0x000fda0003f1d200 */
[----:B------:R-:W-:-:S04]  /*0750*/  @P0 FFMA R4, R0, 1.84467440737095516160e+19, RZ ;  /* 0x5f80000000040823 */ /* 0x000fc800000000ff */
[----:B------:R-:W0:Y:S02]  /*0760*/  @P0 MUFU.RSQ R3, R4 ;  /* 0x0000000400030308 */ /* 0x000e240000001400 */
[----:B0-----:R-:W-:Y:S01]  /*0770*/  @P0 FMUL.FTZ R5, R4, R3 ;  /* 0x0000000304050220 */ /* 0x001fe20000410000 */
[----:B------:R-:W-:Y:S01]  /*0780*/  @P0 FMUL.FTZ R7, R3, 0.5 ;  /* 0x3f00000003070820 */ /* 0x000fe20000410000 */
[----:B------:R-:W-:Y:S02]  /*0790*/  @!P0 MOV R3, R0 ;  /* 0x0000000000038202 */ /* 0x000fe40000000f00 */
[----:B------:R-:W-:-:S04]  /*07a0*/  @P0 FADD.FTZ R6, -R5, -RZ ;  /* 0x800000ff05060221 */ /* 0x000fc80000010100 */
[----:B------:R-:W-:-:S04]  /*07b0*/  @P0 FFMA R6, R5, R6, R4 ;  /* 0x0000000605060223 */ /* 0x000fc80000000004 */
[----:B------:R-:W-:-:S04]  /*07c0*/  @P0 FFMA R6, R6, R7, R5 ;  /* 0x0000000706060223 */ /* 0x000fc80000000005 */
[----:B------:R-:W-:-:S07]  /*07d0*/  @P0 FMUL.FTZ R3, R6, 2.3283064365386962891e-10 ;  /* 0x2f80000006030820 */ /* 0x000fce0000410000 */
.L_x_5:
[----:B------:R-:W-:Y:S02]  /*07e0*/  HFMA2 R5, -RZ, RZ, 0, 0 ;  /* 0x00000000ff057431 */ /* 0x000fe400000001ff */
[----:B------:R-:W-:-:S04]  /*07f0*/  IMAD.MOV.U32 R4, RZ, RZ, R10 ;  /* 0x000000ffff047224 */ /* 0x000fc800078e000a */
[----:B------:R-:W-:Y:S05]  /*0800*/  RET.REL.NODEC R4 `(_Z25applyMaskWithSharedMemoryPhS_iii) ;  /* 0xfffffff404fc7950 */ /* 0x000fea0003c3ffff */
.L_x_6:
[----:B------:R-:W-:-:S00]  /*0810*/  BRA `(.L_x_6) ;  /* 0xfffffffc00fc7947 */ /* 0x000fc0000383ffff */
[----:B------:R-:W-:-:S00]  /*0820*/  NOP ;  /* 0x0000000000007918 */ /* 0x000fc00000000000 */
        /* <DEDUP_REMOVED lines=13> */
.L_x_12:


//--------------------- .text._Z9applyMaskPhS_iii --------------------------
	.section	.text._Z9applyMaskPhS_iii,"ax",@progbits
	.align	128
        .global         _Z9applyMaskPhS_iii
        .type           _Z9applyMaskPhS_iii,@function
        .size           _Z9applyMaskPhS_iii,(.L_x_13 - _Z9applyMaskPhS_iii)
        .other          _Z9applyMaskPhS_iii,@"STO_CUDA_ENTRY STV_DEFAULT"
_Z9applyMaskPhS_iii:
.text._Z9applyMaskPhS_iii:
[----:B------:R-:W-:Y:S01]  /*0000*/  LDC R1, c[0x0][0x37c] ;  /* 0x0000df00ff017b82 */ /* 0x000fe20000000800 */
[----:B------:R-:W0:Y:S01]  /*0010*/  S2R R2, SR_CTAID.Y ;  /* 0x0000000000027919 */ /* 0x000e220000002600 */
[----:B------:R-:W1:Y:S06]  /*0020*/  LDCU UR4, c[0x0][0x360] ;  /* 0x00006c00ff0477ac */ /* 0x000e6c0008000800 */
[----:B------:R-:W2:Y:S01]  /*0030*/  LDC.64 R6, c[0x0][0x390] ;  /* 0x0000e400ff067b82 */ /* 0x000ea20000000a00 */
[----:B------:R-:W0:Y:S01]  /*0040*/  S2R R5, SR_TID.Y ;  /* 0x0000000000057919 */ /* 0x000e220000002200 */
[----:B------:R-:W0:Y:S01]  /*0050*/  LDCU UR5, c[0x0][0x364] ;  /* 0x00006c80ff0577ac */ /* 0x000e220008000800 */
[----:B------:R-:W1:Y:S01]  /*0060*/  S2R R3, SR_CTAID.X ;  /* 0x0000000000037919 */ /* 0x000e620000002500 */
[----:B------:R-:W1:Y:S01]  /*0070*/  S2R R0, SR_TID.X ;  /* 0x0000000000007919 */ /* 0x000e620000002100 */
[----:B0-----:R-:W-:-:S04]  /*0080*/  IMAD R2, R2, UR5, R5 ;  /* 0x0000000502027c24 */ /* 0x001fc8000f8e0205 */
[----:B------:R-:W-:Y:S02]  /*0090*/  VIADD R5, R2, 0x1 ;  /* 0x0000000102057836 */ /* 0x000fe40000000000 */
[----:B-1----:R-:W-:-:S03]  /*00a0*/  IMAD R3, R3, UR4, R0 ;  /* 0x0000000403037c24 */ /* 0x002fc6000f8e0200 */
[----:B--2---:R-:W-:Y:S01]  /*00b0*/  ISETP.GE.AND P0, PT, R5, R6, PT ;  /* 0x000000060500720c */ /* 0x004fe20003f06270 */
[----:B------:R-:W-:-:S05]  /*00c0*/  VIADD R0, R3, 0x1 ;  /* 0x0000000103007836 */ /* 0x000fca0000000000 */
[----:B------:R-:W-:-:S13]  /*00d0*/  ISETP.GE.OR P0, PT, R0, R7, P0 ;  /* 0x000000070000720c */ /* 0x000fda0000706670 */
[----:B------:R-:W-:Y:S05]  /*00e0*/  @P0 EXIT ;  /* 0x000000000000094d */ /* 0x000fea0003800000 */
[----:B------:R-:W0:Y:S01]  /*00f0*/  S2R R15, SR_TID.Z ;  /* 0x00000000000f7919 */ /* 0x000e220000002300 */
[----:B------:R-:W1:Y:S01]  /*0100*/  LDCU UR7, c[0x0][0x398] ;  /* 0x00007300ff0777ac */ /* 0x000e620008000800 */
[----:B------:R-:W-:Y:S01]  /*0110*/  IMAD R3, R3, R6, R2 ;  /* 0x0000000603037224 */ /* 0x000fe200078e0202 */
[----:B------:R-:W2:Y:S03]  /*0120*/  LDCU.64 UR8, c[0x0][0x380] ;  /* 0x00007000ff0877ac */ /* 0x000ea60008000a00 */
[----:B------:R-:W-:Y:S01]  /*0130*/  IMAD.IADD R2, R3, 0x1, R6 ;  /* 0x0000000103027824 */ /* 0x000fe200078e0206 */
[----:B------:R-:W-:Y:S01]  /*0140*/  LEA R0, R6, R3, 0x1 ;  /* 0x0000000306007211 */ /* 0x000fe200078e08ff */
[----:B------:R-:W3:Y:S02]  /*0150*/  LDCU.64 UR4, c[0x0][0x358] ;  /* 0x00006b00ff0477ac */ /* 0x000ee40008000a00 */
[----:B------:R-:W-:Y:S01]  /*0160*/  VIADD R7, R2, 0x2 ;  /* 0x0000000202077836 */ /* 0x000fe20000000000 */
[----:B-1----:R-:W-:-:S02]  /*0170*/  USHF.R.S32.HI UR6, URZ, 0x1f, UR7 ;  /* 0x0000001fff067899 */ /* 0x002fc40008011407 */
[--C-:B0-----:R-:W-:Y:S02]  /*0180*/  IMAD R5, R3, UR7, R15.reuse ;  /* 0x0000000703057c24 */ /* 0x101fe4000f8e020f */
[--C-:B------:R-:W-:Y:S02]  /*0190*/  IMAD R3, R0, UR7, R15.reuse ;  /* 0x0000000700037c24 */ /* 0x100fe4000f8e020f */
[--C-:B------:R-:W-:Y:S01]  /*01a0*/  IMAD R2, R2, UR7, R15.reuse ;  /* 0x0000000702027c24 */ /* 0x100fe2000f8e020f */
[----:B--2---:R-:W-:Y:S01]  /*01b0*/  IADD3 R4, P0, PT, R5, UR8, RZ ;  /* 0x0000000805047c10 */ /* 0x004fe2000ff1e0ff */
[----:B------:R-:W-:Y:S01]  /*01c0*/  IMAD R15, R7, UR7, R15 ;  /* 0x00000007070f7c24 */ /* 0x000fe2000f8e020f */
[----:B------:R-:W-:Y:S02]  /*01d0*/  IADD3 R10, P1, PT, R3, UR8, RZ ;  /* 0x00000008030a7c10 */ /* 0x000fe4000ff3e0ff */
[----:B------:R-:W-:Y:S02]  /*01e0*/  LEA.HI.X.SX32 R5, R5, UR9, 0x1, P0 ;  /* 0x0000000905057c11 */ /* 0x000fe400080f0eff */
[----:B------:R-:W-:-:S02]  /*01f0*/  IADD3 R6, P0, PT, R4, UR7, RZ ;  /* 0x0000000704067c10 */ /* 0x000fc4000ff1e0ff */
[----:B------:R-:W-:Y:S01]  /*0200*/  LEA.HI.X.SX32 R11, R3, UR9, 0x1, P1 ;  /* 0x00000009030b7c11 */ /* 0x000fe200088f0eff */
[----:B---3--:R0:W2:Y:S01]  /*0210*/  LDG.E.U8 R0, desc[UR4][R4.64] ;  /* 0x0000000404007981 */ /* 0x0080a2000c1e1100 */
[----:B------:R-:W-:Y:S02]  /*0220*/  IADD3.X R7, PT, PT, R5, UR6, RZ, P0, !PT ;  /* 0x0000000605077c10 */ /* 0x000fe400087fe4ff */
[----:B------:R-:W-:Y:S02]  /*0230*/  IADD3 R8, P0, PT, R6, UR7, RZ ;  /* 0x0000000706087c10 */ /* 0x000fe4000ff1e0ff */
[----:B------:R-:W-:Y:S01]  /*0240*/  IADD3 R12, P1, PT, R10, UR7, RZ ;  /* 0x000000070a0c7c10 */ /* 0x000fe2000ff3e0ff */
[----:B------:R-:W2:Y:S01]  /*0250*/  LDG.E.U8 R3, desc[UR4][R6.64] ;  /* 0x0000000406037981 */ /* 0x000ea2000c1e1100 */
[----:B------:R-:W-:Y:S02]  /*0260*/  IADD3.X R9, PT, PT, R7, UR6, RZ, P0, !PT ;  /* 0x0000000607097c10 */ /* 0x000fe400087fe4ff */
[----:B------:R-:W-:Y:S01]  /*0270*/  IADD3 R16, P0, PT, R15, UR8, RZ ;  /* 0x000000080f107c10 */ /* 0x000fe2000ff1e0ff */
[----:B------:R-:W3:Y:S01]  /*0280*/  LDG.E.U8 R10, desc[UR4][R10.64] ;  /* 0x000000040a0a7981 */ /* 0x000ee2000c1e1100 */
[----:B------:R-:W-:-:S02]  /*0290*/  IADD3.X R13, PT, PT, R11, UR6, RZ, P1, !PT ;  /* 0x000000060b0d7c10 */ /* 0x000fc40008ffe4ff */
[----:B------:R-:W-:Y:S01]  /*02a0*/  IADD3 R14, P1, PT, R12, UR7, RZ ;  /* 0x000000070c0e7c10 */ /* 0x000fe2000ff3e0ff */
[----:B------:R-:W4:Y:S01]  /*02b0*/  LDG.E.U8 R8, desc[UR4][R8.64] ;  /* 0x0000000408087981 */ /* 0x000f22000c1e1100 */
[C---:B0-----:R-:W-:Y:S02]  /*02c0*/  IADD3 R4, P2, PT, R2.reuse, UR8, RZ ;  /* 0x0000000802047c10 */ /* 0x041fe4000ff5e0ff */
[----:B------:R-:W-:Y:S02]  /*02d0*/  LEA.HI.X.SX32 R17, R15, UR9, 0x1, P0 ;  /* 0x000000090f117c11 */ /* 0x000fe400080f0eff */
[----:B------:R-:W-:Y:S02]  /*02e0*/  IADD3.X R15, PT, PT, R13, UR6, RZ, P1, !PT ;  /* 0x000000060d0f7c10 */ /* 0x000fe40008ffe4ff */
[----:B------:R-:W3:Y:S01]  /*02f0*/  LDG.E.U8 R13, desc[UR4][R12.64] ;  /* 0x000000040c0d7981 */ /* 0x000ee2000c1e1100 */
[----:B------:R-:W-:-:S03]  /*0300*/  LEA.HI.X.SX32 R5, R2, UR9, 0x1, P2 ;  /* 0x0000000902057c11 */ /* 0x000fc600090f0eff */
[----:B------:R-:W4:Y:S04]  /*0310*/  LDG.E.U8 R17, desc[UR4][R16.64] ;  /* 0x0000000410117981 */ /* 0x000f28000c1e1100 */
[----:B------:R-:W5:Y:S04]  /*0320*/  LDG.E.U8 R14, desc[UR4][R14.64] ;  /* 0x000000040e0e7981 */ /* 0x000f68000c1e1100 */
[----:B------:R-:W5:Y:S01]  /*0330*/  LDG.E.U8 R5, desc[UR4][R4.64] ;  /* 0x0000000404057981 */ /* 0x000f62000c1e1100 */
[----:B------:R-:W-:Y:S01]  /*0340*/  BSSY.RECONVERGENT B0, `(.L_x_7) ;  /* 0x0000018000007945 */ /* 0x000fe20003800200 */
[----:B--2---:R-:W-:Y:S01]  /*0350*/  IMAD R3, R3, 0x2, R0 ;  /* 0x0000000203037824 */ /* 0x004fe200078e0200 */
[----:B---3--:R-:W-:Y:S01]  /*0360*/  LEA R7, R13, R10, 0x1 ;  /* 0x0000000a0d077211 */ /* 0x008fe200078e08ff */
[----:B----4-:R-:W-:-:S03]  /*0370*/  IMAD R11, R17, 0x2, R8 ;  /* 0x00000002110b7824 */ /* 0x010fc600078e0208 */
[C---:B-----5:R-:W-:Y:S01]  /*0380*/  IADD3 R7, PT, PT, R14.reuse, R7, RZ ;  /* 0x000000070e077210 */ /* 0x060fe20007ffe0ff */
[----:B------:R-:W-:Y:S02]  /*0390*/  IMAD.IADD R11, R14, 0x1, R11 ;  /* 0x000000010e0b7824 */ /* 0x000fe400078e020b */
[----:B------:R-:W-:Y:S01]  /*03a0*/  IMAD R9, R5, 0x2, R0 ;  /* 0x0000000205097824 */ /* 0x000fe200078e0200 */
        /* <DEDUP_REMOVED lines=10> */
[----:B-1----:R-:W-:Y:S05]  /*0450*/  CALL.REL.NOINC `($__internal_1_$__cuda_sm20_sqrt_rn_f32_slowpath) ;  /* 0x0000000000447944 */ /* 0x002fea0003c00000 */
[----:B------:R-:W-:Y:S01]  /*0460*/  IMAD.MOV.U32 R0, RZ, RZ, R3 ;  /* 0x000000ffff007224 */ /* 0x000fe200078e0003 */
[----:B------:R-:W-:Y:S06]  /*0470*/  BRA `(.L_x_9) ;  /* 0x0000000000107947 */ /* 0x000fec0003800000 */
.L_x_8:
[----:B-1----:R-:W-:Y:S01]  /*0480*/  FMUL.FTZ R5, R0, R3 ;  /* 0x0000000300057220 */ /* 0x002fe20000410000 */
[----:B------:R-:W-:-:S03]  /*0490*/  FMUL.FTZ R3, R3, 0.5 ;  /* 0x3f00000003037820 */ /* 0x000fc60000410000 */
[----:B------:R-:W-:-:S04]  /*04a0*/  FFMA R0, -R5, R5, R0 ;  /* 0x0000000505007223 */ /* 0x000fc80000000100 */
[----:B------:R-:W-:-:S07]  /*04b0*/  FFMA R0, R0, R3, R5 ;  /* 0x0000000300007223 */ /* 0x000fce0000000005 */
.L_x_9:
[----:B------:R-:W-:Y:S05]  /*04c0*/  BSYNC.RECONVERGENT B0 ;  /* 0x0000000000007941 */ /* 0x000fea0003800200 */
.L_x_7:
[----:B------:R-:W-:Y:S01]  /*04d0*/  FMUL R0, R0, 0.25 ;  /* 0x3e80000000007820 */ /* 0x000fe20000400000 */
[----:B------:R-:W0:Y:S03]  /*04e0*/  LDCU UR8, c[0x0][0x398] ;  /* 0x00007300ff0877ac */ /* 0x000e260008000800 */
[----:B------:R-:W1:Y:S01]  /*04f0*/  F2F.F64.F32 R4, R0 ;  /* 0x0000000000047310 */ /* 0x000e620000201800 */
[----:B------:R-:W2:Y:S07]  /*0500*/  LDCU.64 UR6, c[0x0][0x388] ;  /* 0x00007100ff0677ac */ /* 0x000eae0008000a00 */
[----:B-1----:R-:W1:Y:S01]  /*0510*/  F2I.U32.F64.TRUNC R5, R4 ;  /* 0x0000000400057311 */ /* 0x002e62000030d000 */
[----:B0-----:R-:W-:-:S05]  /*0520*/  VIADD R3, R2, UR8 ;  /* 0x0000000802037c36 */ /* 0x001fca0008000000 */
[----:B--2---:R-:W-:-:S04]  /*0530*/  IADD3 R2, P0, PT, R3, UR6, RZ ;  /* 0x0000000603027c10 */ /* 0x004fc8000ff1e0ff */
[----:B------:R-:W-:-:S05]  /*0540*/  LEA.HI.X.SX32 R3, R3, UR7, 0x1, P0 ;  /* 0x0000000703037c11 */ /* 0x000fca00080f0eff */
[----:B-1----:R-:W-:Y:S01]  /*0550*/  STG.E.U8 desc[UR4][R2.64], R5 ;  /* 0x0000000502007986 */ /* 0x002fe2000c101104 */
[----:B------:R-:W-:Y:S05]  /*0560*/  EXIT ;  /* 0x000000000000794d */ /* 0x000fea0003800000 */
        .weak           $__internal_1_$__cuda_sm20_sqrt_rn_f32_slowpath
        .type           $__internal_1_$__cuda_sm20_sqrt_rn_f32_slowpath,@function
        .size           $__internal_1_$__cuda_sm20_sqrt_rn_f32_slowpath,(.L_x_13 - $__internal_1_$__cuda_sm20_sqrt_rn_f32_slowpath)
$__internal_1_$__cuda_sm20_sqrt_rn_f32_slowpath:
        /* <DEDUP_REMOVED lines=19> */
.L_x_10:
[----:B------:R-:W-:Y:S02]  /*06a0*/  HFMA2 R5, -RZ, RZ, 0, 0 ;  /* 0x00000000ff057431 */ /* 0x000fe400000001ff */
[----:B------:R-:W-:-:S04]  /*06b0*/  IMAD.MOV.U32 R4, RZ, RZ, R8 ;  /* 0x000000ffff047224 */ /* 0x000fc800078e0008 */
[----:B------:R-:W-:Y:S05]  /*06c0*/  RET.REL.NODEC R4 `(_Z9applyMaskPhS_iii) ;  /* 0xfffffff8044c7950 */ /* 0x000fea0003c3ffff */
.L_x_11:
        /* <DEDUP_REMOVED lines=11> */
.L_x_13:


//--------------------- .nv.shared._Z25applyMaskWithSharedMemoryPhS_iii --------------------------
	.section	.nv.shared._Z25applyMaskWithSharedMemoryPhS_iii,"aw",@nobits
	.sectionflags	@""
	.align	16
	.zero		1024


//--------------------- .nv.shared.reserved.0     --------------------------
	.section	.nv.shared.reserved.0,"aw",@nobits
	.weak		__nv_reservedSMEM_offset_0_alias
	.size		__nv_reservedSMEM_offset_0_alias, 0, 64
	.other		__nv_reservedSMEM_offset_0_alias,@"STO_CUDA_RESERVED_SHARED STV_DEFAULT"
__nv_reservedSMEM_offset_0_alias:
	.zero		0
	.zero		64


//--------------------- .nv.shared._Z9applyMaskPhS_iii --------------------------
	.section	.nv.shared._Z9applyMaskPhS_iii,"aw",@nobits
	.sectionflags	@""
	.align	16
	.zero		1024


//--------------------- .nv.constant0._Z25applyMaskWithSharedMemoryPhS_iii --------------------------
	.section	.nv.constant0._Z25applyMaskWithSharedMemoryPhS_iii,"a",@progbits
	.sectionflags	@""
	.align	4
.nv.constant0._Z25applyMaskWithSharedMemoryPhS_iii:
	.zero		924


//--------------------- .nv.constant0._Z9applyMaskPhS_iii --------------------------
	.section	.nv.constant0._Z9applyMaskPhS_iii,"a",@progbits
	.sectionflags	@""
	.align	4
.nv.constant0._Z9applyMaskPhS_iii:
	.zero		924


//--------------------- SYMBOLS --------------------------

	.type		.nv.reservedSmem.offset0,@object
	.size		.nv.reservedSmem.offset0,0x4
	.type		.nv.reservedSmem.cap,@object
	.size		.nv.reservedSmem.cap,0x4
